//
// Generated by NVIDIA NVVM Compiler
//
// Compiler Build ID: CL-36424714
// Cuda compilation tools, release 13.0, V13.0.88
// Based on NVVM 20.0.0
//

.version 9.0
.target sm_100
.address_size 64

	// .globl	recover_kernel

.visible .entry recover_kernel(
	.param .u64 .ptr .align 1 recover_kernel_param_0,
	.param .u32 recover_kernel_param_1,
	.param .u64 .ptr .align 1 recover_kernel_param_2,
	.param .u64 .ptr .align 1 recover_kernel_param_3
)
{
	.reg .pred 	%p<2>;
	.reg .b16 	%rs<2>;
	.reg .b32 	%r<6>;
	.reg .b64 	%rd<5>;

	ld.param.u32 	%r2, [recover_kernel_param_1];
	ld.param.u64 	%rd1, [recover_kernel_param_3];
	mov.u32 	%r3, %ctaid.x;
	mov.u32 	%r4, %ntid.x;
	mov.u32 	%r5, %tid.x;
	mad.lo.s32 	%r1, %r3, %r4, %r5;
	setp.ge.u32 	%p1, %r1, %r2;
	@%p1 bra 	$L__BB0_2;
	cvta.to.global.u64 	%rd2, %rd1;
	cvt.s64.s32 	%rd3, %r1;
	add.s64 	%rd4, %rd2, %rd3;
	mov.b16 	%rs1, 0;
	st.global.u8 	[%rd4], %rs1;
$L__BB0_2:
	ret;

}


// ===== COMPILED SASS (sm_100) =====

	.target	sm_100

	.elftype	@"ET_EXEC"


//--------------------- .note.nv.tkinfo           --------------------------
	.section	.note.nv.tkinfo,"",@"SHT_NOTE"
	.sectionflags	@"SHF_NOTE_NV_TKINFO"
	.tkinfo
        /*0018*/ 	.word	0x00000002
        /*0030*/ 	.string	""
        /*0030*/ 	.string	"ptxas"
        /*0030*/ 	.string	"Cuda compilation tools, release 13.0, V13.0.88"
        /*0030*/ 	.string	"Build cuda_13.0.r13.0/compiler.36424714_0"
        /*0030*/ 	.string	"-arch sm_100 -m 64 "



//--------------------- .note.nv.cuinfo           --------------------------
	.section	.note.nv.cuinfo,"",@"SHT_NOTE"
	.sectionflags	@"SHF_NOTE_NV_CUINFO"
        /*0018*/ 	.short	0x0002
        /*001a*/ 	.short	0x0064
        /*001c*/ 	.short	0x0082
	.zero		2


//--------------------- .nv.info                  --------------------------
	.section	.nv.info,"",@"SHT_CUDA_INFO"
	.align	4


	//----- nvinfo : EIATTR_REGCOUNT
	.align		4
        /*0000*/ 	.byte	0x04, 0x2f
        /*0002*/ 	.short	(.L_1 - .L_0)
	.align		4
.L_0:
        /*0004*/ 	.word	index@(recover_kernel)
        /*0008*/ 	.word	0x00000006


	//----- nvinfo : EIATTR_FRAME_SIZE
	.align		4
.L_1:
        /*000c*/ 	.byte	0x04, 0x11
        /*000e*/ 	.short	(.L_3 - .L_2)
	.align		4
.L_2:
        /*0010*/ 	.word	index@(recover_kernel)
        /*0014*/ 	.word	0x00000000


	//----- nvinfo : EIATTR_MIN_STACK_SIZE
	.align		4
.L_3:
        /*0018*/ 	.byte	0x04, 0x12
        /*001a*/ 	.short	(.L_5 - .L_4)
	.align		4
.L_4:
        /*001c*/ 	.word	index@(recover_kernel)
        /*0020*/ 	.word	0x00000000
.L_5:


//--------------------- .nv.compat                --------------------------
	.section	.nv.compat,"",@"SHT_CUDA_COMPAT_INFO"
	.align	4
        /*0000*/ 	.byte	0x02, 0x09, 0x00, 0x00, 0x02, 0x02, 0x01, 0x00, 0x02, 0x05, 0x05, 0x00, 0x03, 0x07, 0x01, 0x01
        /*0010*/ 	.byte	0x02, 0x03, 0x00, 0x00, 0x02, 0x06, 0x01, 0x00, 0x04, 0x0b, 0x08, 0x00, 0x09, 0x00, 0x00, 0x00
        /*0020*/ 	.byte	0x00, 0x00, 0x00, 0x00


//--------------------- .nv.info.recover_kernel   --------------------------
	.section	.nv.info.recover_kernel,"",@"SHT_CUDA_INFO"
	.sectionflags	@""
	.align	4


	//----- nvinfo : EIATTR_CUDA_API_VERSION
	.align		4
        /*0000*/ 	.byte	0x04, 0x37
        /*0002*/ 	.short	(.L_7 - .L_6)
.L_6:
        /*0004*/ 	.word	0x00000082


	//----- nvinfo : EIATTR_KPARAM_INFO
	.align		4
.L_7:
        /*0008*/ 	.byte	0x04, 0x17
        /*000a*/ 	.short	(.L_9 - .L_8)
.L_8:
        /*000c*/ 	.word	0x00000000
        /*0010*/ 	.short	0x0003
        /*0012*/ 	.short	0x0018
        /*0014*/ 	.byte	0x00, 0xf5, 0x21, 0x00


	//----- nvinfo : EIATTR_KPARAM_INFO
	.align		4
.L_9:
        /*0018*/ 	.byte	0x04, 0x17
        /*001a*/ 	.short	(.L_11 - .L_10)
.L_10:
        /*001c*/ 	.word	0x00000000
        /*0020*/ 	.short	0x0002
        /*0022*/ 	.short	0x0010
        /*0024*/ 	.byte	0x00, 0xf5, 0x21, 0x00


	//----- nvinfo : EIATTR_KPARAM_INFO
	.align		4
.L_11:
        /*0028*/ 	.byte	0x04, 0x17
        /*002a*/ 	.short	(.L_13 - .L_12)
.L_12:
        /*002c*/ 	.word	0x00000000
        /*0030*/ 	.short	0x0001
        /*0032*/ 	.short	0x0008
        /*0034*/ 	.byte	0x00, 0xf0, 0x11, 0x00


	//----- nvinfo : EIATTR_KPARAM_INFO
	.align		4
.L_13:
        /*0038*/ 	.byte	0x04, 0x17
        /*003a*/ 	.short	(.L_15 - .L_14)
.L_14:
        /*003c*/ 	.word	0x00000000
        /*0040*/ 	.short	0x0000
        /*0042*/ 	.short	0x0000
        /*0044*/ 	.byte	0x00, 0xf5, 0x21, 0x00


	//----- nvinfo : EIATTR_SPARSE_MMA_MASK
	.align		4
.L_15:
        /*0048*/ 	.byte	0x03, 0x50
        /*004a*/ 	.short	0x0000


	//----- nvinfo : EIATTR_MAXREG_COUNT
	.align		4
        /*004c*/ 	.byte	0x03, 0x1b
        /*004e*/ 	.short	0x00ff


	//----- nvinfo : EIATTR_MERCURY_ISA_VERSION
	.align		4
        /*0050*/ 	.byte	0x03, 0x5f
        /*0052*/ 	.short	0x0101


	//----- nvinfo : EIATTR_VRC_CTA_INIT_COUNT
	.align		4
        /*0054*/ 	.byte	0x02, 0x4a
	.zero		1
	.zero		1


	//----- nvinfo : EIATTR_EXIT_INSTR_OFFSETS
	.align		4
        /*0058*/ 	.byte	0x04, 0x1c
        /*005a*/ 	.short	(.L_17 - .L_16)


	//   ....[0]....
.L_16:
        /*005c*/ 	.word	0x00000070


	//   ....[1]....
        /*0060*/ 	.word	0x000000d0


	//----- nvinfo : EIATTR_CBANK_PARAM_SIZE
	.align		4
.L_17:
        /*0064*/ 	.byte	0x03, 0x19
        /*0066*/ 	.short	0x0020


	//----- nvinfo : EIATTR_PARAM_CBANK
	.align		4
        /*0068*/ 	.byte	0x04, 0x0a
        /*006a*/ 	.short	(.L_19 - .L_18)
	.align		4
.L_18:
        /*006c*/ 	.word	index@(.nv.constant0.recover_kernel)
        /*0070*/ 	.short	0x0380
        /*0072*/ 	.short	0x0020


	//----- nvinfo : EIATTR_SW_WAR
	.align		4
.L_19:
        /*0074*/ 	.byte	0x04, 0x36
        /*0076*/ 	.short	(.L_21 - .L_20)
.L_20:
        /*0078*/ 	.word	0x00000008
.L_21:


//--------------------- .nv.callgraph             --------------------------
	.section	.nv.callgraph,"",@"SHT_CUDA_CALLGRAPH"
	.align	4
	.sectionentsize	8
	.align		4
        /*0000*/ 	.word	0x00000000
	.align		4
        /*0004*/ 	.word	0xffffffff
	.align		4
        /*0008*/ 	.word	0x00000000
	.align		4
        /*000c*/ 	.word	0xfffffffe
	.align		4
        /*0010*/ 	.word	0x00000000
	.align		4
        /*0014*/ 	.word	0xfffffffd
	.align		4
        /*0018*/ 	.word	0x00000000
	.align		4
        /*001c*/ 	.word	0xfffffffc


//--------------------- .text.recover_kernel      --------------------------
	.section	.text.recover_kernel,"ax",@progbits
	.align	128
        .global         recover_kernel
        .type           recover_kernel,@function
        .size           recover_kernel,(.L_x_1 - recover_kernel)
        .other          recover_kernel,@"STO_CUDA_ENTRY STV_DEFAULT"
recover_kernel:
.text.recover_kernel:
[----:B------:R-:W-:Y:S01]  /*0000*/  LDC R1, c[0x0][0x37c] ;  /* 0x0000df00ff017b82 */ /* 0x000fe20000000800 */
[----:B------:R-:W0:Y:S07]  /*0010*/  S2R R3, SR_TID.X ;  /* 0x0000000000037919 */ /* 0x000e2e0000002100 */
[----:B------:R-:W0:Y:S01]  /*0020*/  S2UR UR4, SR_CTAID.X ;  /* 0x00000000000479c3 */ /* 0x000e220000002500 */
[----:B------:R-:W1:Y:S07]  /*0030*/  LDCU UR5, c[0x0][0x388] ;  /* 0x00007100ff0577ac */ /* 0x000e6e0008000800 */
[----:B------:R-:W0:Y:S02]  /*0040*/  LDC R0, c[0x0][0x360] ;  /* 0x0000d800ff007b82 */ /* 0x000e240000000800 */
[----:B0-----:R-:W-:-:S05]  /*0050*/  IMAD R0, R0, UR4, R3 ;  /* 0x0000000400007c24 */ /* 0x001fca000f8e0203 */
[----:B-1----:R-:W-:-:S13]  /*0060*/  ISETP.GE.U32.AND P0, PT, R0, UR5, PT ;  /* 0x0000000500007c0c */ /* 0x002fda000bf06070 */
[----:B------:R-:W-:Y:S05]  /*0070*/  @P0 EXIT ;  /* 0x000000000000094d */ /* 0x000fea0003800000 */
[----:B------:R-:W0:Y:S01]  /*0080*/  LDCU.64 UR6, c[0x0][0x398] ;  /* 0x00007300ff0677ac */ /* 0x000e220008000a00 */
[----:B------:R-:W1:Y:S01]  /*0090*/  LDCU.64 UR4, c[0x0][0x358] ;  /* 0x00006b00ff0477ac */ /* 0x000e620008000a00 */
[----:B0-----:R-:W-:-:S04]  /*00a0*/  IADD3 R2, P0, PT, R0, UR6, RZ ;  /* 0x0000000600027c10 */ /* 0x001fc8000ff1e0ff */
[----:B------:R-:W-:-:S05]  /*00b0*/  LEA.HI.X.SX32 R3, R0, UR7, 0x1, P0 ;  /* 0x0000000700037c11 */ /* 0x000fca00080f0eff */
[----:B-1----:R-:W-:Y:S01]  /*00c0*/  STG.E.U8 desc[UR4][R2.64], RZ ;  /* 0x000000ff02007986 */ /* 0x002fe2000c101104 */
[----:B------:R-:W-:Y:S05]  /*00d0*/  EXIT ;  /* 0x000000000000794d */ /* 0x000fea0003800000 */
.L_x_0:
[----:B------:R-:W-:-:S00]  /*00e0*/  BRA `(.L_x_0) ;  /* 0xfffffffc00fc7947 */ /* 0x000fc0000383ffff */
[----:B------:R-:W-:-:S00]  /*00f0*/  NOP ;  /* 0x0000000000007918 */ /* 0x000fc00000000000 */
        /* <DEDUP_REMOVED lines=8> */
.L_x_1:


//--------------------- .nv.shared.reserved.0     --------------------------
	.section	.nv.shared.reserved.0,"aw",@nobits
	.weak		__nv_reservedSMEM_offset_0_alias
	.size		__nv_reservedSMEM_offset_0_alias, 0, 64
	.other		__nv_reservedSMEM_offset_0_alias,@"STO_CUDA_RESERVED_SHARED STV_DEFAULT"
__nv_reservedSMEM_offset_0_alias:
	.zero		0
	.zero		64


//--------------------- .nv.constant0.recover_kernel --------------------------
	.section	.nv.constant0.recover_kernel,"a",@progbits
	.sectionflags	@""
	.align	4
.nv.constant0.recover_kernel:
	.zero		928


//--------------------- SYMBOLS --------------------------

	.type		.nv.reservedSmem.offset0,@object
	.size		.nv.reservedSmem.offset0,0x4
